//
// Generated by NVIDIA NVVM Compiler
//
// Compiler Build ID: CL-36424714
// Cuda compilation tools, release 13.0, V13.0.88
// Based on NVVM 20.0.0
//

.version 9.0
.target sm_100
.address_size 64

	// .globl	_Z19globalMem2SharedMemPfii
.extern .shared .align 16 .b8 sharedMem[];

.visible .entry _Z19globalMem2SharedMemPfii(
	.param .u64 .ptr .align 1 _Z19globalMem2SharedMemPfii_param_0,
	.param .u32 _Z19globalMem2SharedMemPfii_param_1,
	.param .u32 _Z19globalMem2SharedMemPfii_param_2
)
{
	.reg .pred 	%p<11>;
	.reg .b32 	%r<45>;
	.reg .b32 	%f<7>;
	.reg .b64 	%rd<9>;

	ld.param.u64 	%rd4, [_Z19globalMem2SharedMemPfii_param_0];
	ld.param.u32 	%r23, [_Z19globalMem2SharedMemPfii_param_1];
	ld.param.u32 	%r22, [_Z19globalMem2SharedMemPfii_param_2];
	cvta.to.global.u64 	%rd1, %rd4;
	mov.u32 	%r24, %ctaid.x;
	mov.u32 	%r25, %ntid.x;
	mov.u32 	%r26, %tid.x;
	mad.lo.s32 	%r27, %r24, %r25, %r26;
	mul.lo.s32 	%r1, %r23, %r27;
	add.s32 	%r2, %r1, %r23;
	setp.lt.s32 	%p1, %r23, 1;
	@%p1 bra 	$L__BB0_17;
	add.s32 	%r28, %r1, 1;
	max.s32 	%r3, %r2, %r28;
	sub.s32 	%r29, %r3, %r1;
	and.b32  	%r4, %r29, 3;
	setp.eq.s32 	%p2, %r4, 0;
	mov.u32 	%r42, %r1;
	@%p2 bra 	$L__BB0_6;
	shl.b32 	%r30, %r1, 2;
	mov.u32 	%r31, sharedMem;
	add.s32 	%r40, %r31, %r30;
	neg.s32 	%r39, %r4;
	mov.u32 	%r42, %r1;
$L__BB0_3:
	.pragma "nounroll";
	mul.wide.s32 	%rd5, %r42, 4;
	add.s64 	%rd2, %rd1, %rd5;
	setp.ge.s32 	%p3, %r42, %r22;
	@%p3 bra 	$L__BB0_5;
	ld.global.f32 	%f1, [%rd2];
	st.shared.f32 	[%r40], %f1;
$L__BB0_5:
	add.s32 	%r42, %r42, 1;
	add.s32 	%r40, %r40, 4;
	add.s32 	%r39, %r39, 1;
	setp.ne.s32 	%p4, %r39, 0;
	@%p4 bra 	$L__BB0_3;
$L__BB0_6:
	sub.s32 	%r32, %r1, %r3;
	setp.gt.u32 	%p5, %r32, -4;
	@%p5 bra 	$L__BB0_17;
	shl.b32 	%r33, %r42, 2;
	mov.u32 	%r34, sharedMem;
	add.s32 	%r35, %r33, %r34;
	add.s32 	%r43, %r35, 8;
$L__BB0_8:
	setp.ge.s32 	%p6, %r42, %r22;
	mul.wide.s32 	%rd6, %r42, 4;
	add.s64 	%rd3, %rd1, %rd6;
	@%p6 bra 	$L__BB0_10;
	ld.global.f32 	%f2, [%rd3];
	st.shared.f32 	[%r43+-8], %f2;
$L__BB0_10:
	add.s32 	%r17, %r42, 1;
	setp.ge.s32 	%p7, %r17, %r22;
	@%p7 bra 	$L__BB0_12;
	ld.global.f32 	%f3, [%rd3+4];
	st.shared.f32 	[%r43+-4], %f3;
$L__BB0_12:
	add.s32 	%r18, %r17, 1;
	setp.ge.s32 	%p8, %r18, %r22;
	@%p8 bra 	$L__BB0_14;
	ld.global.f32 	%f4, [%rd3+8];
	st.shared.f32 	[%r43], %f4;
$L__BB0_14:
	add.s32 	%r19, %r18, 1;
	setp.ge.s32 	%p9, %r19, %r22;
	@%p9 bra 	$L__BB0_16;
	ld.global.f32 	%f5, [%rd3+12];
	st.shared.f32 	[%r43+4], %f5;
$L__BB0_16:
	add.s32 	%r43, %r43, 16;
	add.s32 	%r42, %r19, 1;
	setp.lt.s32 	%p10, %r42, %r2;
	@%p10 bra 	$L__BB0_8;
$L__BB0_17:
	bar.sync 	0;
	shl.b32 	%r36, %r1, 2;
	mov.u32 	%r37, sharedMem;
	add.s32 	%r38, %r37, %r36;
	ld.shared.f32 	%f6, [%r38];
	mul.wide.s32 	%rd7, %r1, 4;
	add.s64 	%rd8, %rd1, %rd7;
	st.global.f32 	[%rd8], %f6;
	ret;

}
	// .globl	_Z19SharedMem2globalMemPfii
.visible .entry _Z19SharedMem2globalMemPfii(
	.param .u64 .ptr .align 1 _Z19SharedMem2globalMemPfii_param_0,
	.param .u32 _Z19SharedMem2globalMemPfii_param_1,
	.param .u32 _Z19SharedMem2globalMemPfii_param_2
)
{
	.reg .pred 	%p<11>;
	.reg .b32 	%r<42>;
	.reg .b32 	%f<6>;
	.reg .b64 	%rd<7>;

	ld.param.u64 	%rd4, [_Z19SharedMem2globalMemPfii_param_0];
	ld.param.u32 	%r23, [_Z19SharedMem2globalMemPfii_param_1];
	ld.param.u32 	%r22, [_Z19SharedMem2globalMemPfii_param_2];
	cvta.to.global.u64 	%rd1, %rd4;
	mov.u32 	%r24, %ctaid.x;
	mov.u32 	%r25, %ntid.x;
	mov.u32 	%r26, %tid.x;
	mad.lo.s32 	%r27, %r24, %r25, %r26;
	mul.lo.s32 	%r1, %r23, %r27;
	add.s32 	%r2, %r1, %r23;
	setp.lt.s32 	%p1, %r23, 1;
	@%p1 bra 	$L__BB1_17;
	add.s32 	%r28, %r1, 1;
	max.s32 	%r3, %r2, %r28;
	sub.s32 	%r29, %r3, %r1;
	and.b32  	%r4, %r29, 3;
	setp.eq.s32 	%p2, %r4, 0;
	mov.u32 	%r39, %r1;
	@%p2 bra 	$L__BB1_6;
	shl.b32 	%r30, %r1, 2;
	mov.u32 	%r31, sharedMem;
	add.s32 	%r37, %r31, %r30;
	neg.s32 	%r36, %r4;
	mov.u32 	%r39, %r1;
$L__BB1_3:
	.pragma "nounroll";
	mul.wide.s32 	%rd5, %r39, 4;
	add.s64 	%rd2, %rd1, %rd5;
	setp.ge.s32 	%p3, %r39, %r22;
	@%p3 bra 	$L__BB1_5;
	ld.shared.f32 	%f1, [%r37];
	st.global.f32 	[%rd2], %f1;
$L__BB1_5:
	add.s32 	%r39, %r39, 1;
	add.s32 	%r37, %r37, 4;
	add.s32 	%r36, %r36, 1;
	setp.ne.s32 	%p4, %r36, 0;
	@%p4 bra 	$L__BB1_3;
$L__BB1_6:
	sub.s32 	%r32, %r1, %r3;
	setp.gt.u32 	%p5, %r32, -4;
	@%p5 bra 	$L__BB1_17;
	shl.b32 	%r33, %r39, 2;
	mov.u32 	%r34, sharedMem;
	add.s32 	%r35, %r33, %r34;
	add.s32 	%r40, %r35, 8;
$L__BB1_8:
	setp.ge.s32 	%p6, %r39, %r22;
	mul.wide.s32 	%rd6, %r39, 4;
	add.s64 	%rd3, %rd1, %rd6;
	@%p6 bra 	$L__BB1_10;
	ld.shared.f32 	%f2, [%r40+-8];
	st.global.f32 	[%rd3], %f2;
$L__BB1_10:
	add.s32 	%r17, %r39, 1;
	setp.ge.s32 	%p7, %r17, %r22;
	@%p7 bra 	$L__BB1_12;
	ld.shared.f32 	%f3, [%r40+-4];
	st.global.f32 	[%rd3+4], %f3;
$L__BB1_12:
	add.s32 	%r18, %r17, 1;
	setp.ge.s32 	%p8, %r18, %r22;
	@%p8 bra 	$L__BB1_14;
	ld.shared.f32 	%f4, [%r40];
	st.global.f32 	[%rd3+8], %f4;
$L__BB1_14:
	add.s32 	%r19, %r18, 1;
	setp.ge.s32 	%p9, %r19, %r22;
	@%p9 bra 	$L__BB1_16;
	ld.shared.f32 	%f5, [%r40+4];
	st.global.f32 	[%rd3+12], %f5;
$L__BB1_16:
	add.s32 	%r40, %r40, 16;
	add.s32 	%r39, %r19, 1;
	setp.lt.s32 	%p10, %r39, %r2;
	@%p10 bra 	$L__BB1_8;
$L__BB1_17:
	bar.sync 	0;
	ret;

}
	// .globl	_Z19SharedMem2Registersv
.visible .entry _Z19SharedMem2Registersv()
{


	ret;

}
	// .globl	_Z19Registers2SharedMemv
.visible .entry _Z19Registers2SharedMemv()
{


	ret;

}
	// .globl	_Z17bankConflictsReadv
.visible .entry _Z17bankConflictsReadv()
{


	ret;

}


// ===== COMPILED SASS (sm_100) =====

	.target	sm_100

	.elftype	@"ET_EXEC"


//--------------------- .note.nv.tkinfo           --------------------------
	.section	.note.nv.tkinfo,"",@"SHT_NOTE"
	.sectionflags	@"SHF_NOTE_NV_TKINFO"
	.tkinfo
        /*0018*/ 	.word	0x00000002
        /*0030*/ 	.string	""
        /*0030*/ 	.string	"ptxas"
        /*0030*/ 	.string	"Cuda compilation tools, release 13.0, V13.0.88"
        /*0030*/ 	.string	"Build cuda_13.0.r13.0/compiler.36424714_0"
        /*0030*/ 	.string	"-arch sm_100 -m 64 "



//--------------------- .note.nv.cuinfo           --------------------------
	.section	.note.nv.cuinfo,"",@"SHT_NOTE"
	.sectionflags	@"SHF_NOTE_NV_CUINFO"
        /*0018*/ 	.short	0x0002
        /*001a*/ 	.short	0x0064
        /*001c*/ 	.short	0x0082
	.zero		2


//--------------------- .nv.info                  --------------------------
	.section	.nv.info,"",@"SHT_CUDA_INFO"
	.align	4


	//----- nvinfo : EIATTR_REGCOUNT
	.align		4
        /*0000*/ 	.byte	0x04, 0x2f
        /*0002*/ 	.short	(.L_1 - .L_0)
	.align		4
.L_0:
        /*0004*/ 	.word	index@(_Z19globalMem2SharedMemPfii)
        /*0008*/ 	.word	0x00000014


	//----- nvinfo : EIATTR_FRAME_SIZE
	.align		4
.L_1:
        /*000c*/ 	.byte	0x04, 0x11
        /*000e*/ 	.short	(.L_3 - .L_2)
	.align		4
.L_2:
        /*0010*/ 	.word	index@(_Z19globalMem2SharedMemPfii)
        /*0014*/ 	.word	0x00000000


	//----- nvinfo : EIATTR_REGCOUNT
	.align		4
.L_3:
        /*0018*/ 	.byte	0x04, 0x2f
        /*001a*/ 	.short	(.L_5 - .L_4)
	.align		4
.L_4:
        /*001c*/ 	.word	index@(_Z19SharedMem2globalMemPfii)
        /*0020*/ 	.word	0x00000012


	//----- nvinfo : EIATTR_FRAME_SIZE
	.align		4
.L_5:
        /*0024*/ 	.byte	0x04, 0x11
        /*0026*/ 	.short	(.L_7 - .L_6)
	.align		4
.L_6:
        /*0028*/ 	.word	index@(_Z19SharedMem2globalMemPfii)
        /*002c*/ 	.word	0x00000000


	//----- nvinfo : EIATTR_REGCOUNT
	.align		4
.L_7:
        /*0030*/ 	.byte	0x04, 0x2f
        /*0032*/ 	.short	(.L_9 - .L_8)
	.align		4
.L_8:
        /*0034*/ 	.word	index@(_Z19SharedMem2Registersv)
        /*0038*/ 	.word	0x00000004


	//----- nvinfo : EIATTR_FRAME_SIZE
	.align		4
.L_9:
        /*003c*/ 	.byte	0x04, 0x11
        /*003e*/ 	.short	(.L_11 - .L_10)
	.align		4
.L_10:
        /*0040*/ 	.word	index@(_Z19SharedMem2Registersv)
        /*0044*/ 	.word	0x00000000


	//----- nvinfo : EIATTR_REGCOUNT
	.align		4
.L_11:
        /*0048*/ 	.byte	0x04, 0x2f
        /*004a*/ 	.short	(.L_13 - .L_12)
	.align		4
.L_12:
        /*004c*/ 	.word	index@(_Z19Registers2SharedMemv)
        /*0050*/ 	.word	0x00000004


	//----- nvinfo : EIATTR_FRAME_SIZE
	.align		4
.L_13:
        /*0054*/ 	.byte	0x04, 0x11
        /*0056*/ 	.short	(.L_15 - .L_14)
	.align		4
.L_14:
        /*0058*/ 	.word	index@(_Z19Registers2SharedMemv)
        /*005c*/ 	.word	0x00000000


	//----- nvinfo : EIATTR_REGCOUNT
	.align		4
.L_15:
        /*0060*/ 	.byte	0x04, 0x2f
        /*0062*/ 	.short	(.L_17 - .L_16)
	.align		4
.L_16:
        /*0064*/ 	.word	index@(_Z17bankConflictsReadv)
        /*0068*/ 	.word	0x00000004


	//----- nvinfo : EIATTR_FRAME_SIZE
	.align		4
.L_17:
        /*006c*/ 	.byte	0x04, 0x11
        /*006e*/ 	.short	(.L_19 - .L_18)
	.align		4
.L_18:
        /*0070*/ 	.word	index@(_Z17bankConflictsReadv)
        /*0074*/ 	.word	0x00000000


	//----- nvinfo : EIATTR_MIN_STACK_SIZE
	.align		4
.L_19:
        /*0078*/ 	.byte	0x04, 0x12
        /*007a*/ 	.short	(.L_21 - .L_20)
	.align		4
.L_20:
        /*007c*/ 	.word	index@(_Z17bankConflictsReadv)
        /*0080*/ 	.word	0x00000000


	//----- nvinfo : EIATTR_MIN_STACK_SIZE
	.align		4
.L_21:
        /*0084*/ 	.byte	0x04, 0x12
        /*0086*/ 	.short	(.L_23 - .L_22)
	.align		4
.L_22:
        /*0088*/ 	.word	index@(_Z19Registers2SharedMemv)
        /*008c*/ 	.word	0x00000000


	//----- nvinfo : EIATTR_MIN_STACK_SIZE
	.align		4
.L_23:
        /*0090*/ 	.byte	0x04, 0x12
        /*0092*/ 	.short	(.L_25 - .L_24)
	.align		4
.L_24:
        /*0094*/ 	.word	index@(_Z19SharedMem2Registersv)
        /*0098*/ 	.word	0x00000000


	//----- nvinfo : EIATTR_MIN_STACK_SIZE
	.align		4
.L_25:
        /*009c*/ 	.byte	0x04, 0x12
        /*009e*/ 	.short	(.L_27 - .L_26)
	.align		4
.L_26:
        /*00a0*/ 	.word	index@(_Z19SharedMem2globalMemPfii)
        /*00a4*/ 	.word	0x00000000


	//----- nvinfo : EIATTR_MIN_STACK_SIZE
	.align		4
.L_27:
        /*00a8*/ 	.byte	0x04, 0x12
        /*00aa*/ 	.short	(.L_29 - .L_28)
	.align		4
.L_28:
        /*00ac*/ 	.word	index@(_Z19globalMem2SharedMemPfii)
        /*00b0*/ 	.word	0x00000000
.L_29:


//--------------------- .nv.compat                --------------------------
	.section	.nv.compat,"",@"SHT_CUDA_COMPAT_INFO"
	.align	4
        /*0000*/ 	.byte	0x02, 0x09, 0x00, 0x00, 0x02, 0x02, 0x01, 0x00, 0x02, 0x05, 0x05, 0x00, 0x03, 0x07, 0x01, 0x01
        /*0010*/ 	.byte	0x02, 0x03, 0x00, 0x00, 0x02, 0x06, 0x01, 0x00, 0x04, 0x0b, 0x08, 0x00, 0x09, 0x00, 0x00, 0x00
        /*0020*/ 	.byte	0x00, 0x00, 0x00, 0x00


//--------------------- .nv.info._Z17bankConflictsReadv --------------------------
	.section	.nv.info._Z17bankConflictsReadv,"",@"SHT_CUDA_INFO"
	.sectionflags	@""
	.align	4


	//----- nvinfo : EIATTR_CUDA_API_VERSION
	.align		4
        /*0000*/ 	.byte	0x04, 0x37
        /*0002*/ 	.short	(.L_31 - .L_30)
.L_30:
        /*0004*/ 	.word	0x00000082


	//----- nvinfo : EIATTR_SPARSE_MMA_MASK
	.align		4
.L_31:
        /*0008*/ 	.byte	0x03, 0x50
        /*000a*/ 	.short	0x0000


	//----- nvinfo : EIATTR_MAXREG_COUNT
	.align		4
        /*000c*/ 	.byte	0x03, 0x1b
        /*000e*/ 	.short	0x00ff


	//----- nvinfo : EIATTR_MERCURY_ISA_VERSION
	.align		4
        /*0010*/ 	.byte	0x03, 0x5f
        /*0012*/ 	.short	0x0101


	//----- nvinfo : EIATTR_VRC_CTA_INIT_COUNT
	.align		4
        /*0014*/ 	.byte	0x02, 0x4a
	.zero		1
	.zero		1


	//----- nvinfo : EIATTR_EXIT_INSTR_OFFSETS
	.align		4
        /*0018*/ 	.byte	0x04, 0x1c
        /*001a*/ 	.short	(.L_33 - .L_32)


	//   ....[0]....
.L_32:
        /*001c*/ 	.word	0x00000010


	//----- nvinfo : EIATTR_SW_WAR
	.align		4
.L_33:
        /*0020*/ 	.byte	0x04, 0x36
        /*0022*/ 	.short	(.L_35 - .L_34)
.L_34:
        /*0024*/ 	.word	0x00000008
.L_35:


//--------------------- .nv.info._Z19Registers2SharedMemv --------------------------
	.section	.nv.info._Z19Registers2SharedMemv,"",@"SHT_CUDA_INFO"
	.sectionflags	@""
	.align	4


	//----- nvinfo : EIATTR_CUDA_API_VERSION
	.align		4
        /*0000*/ 	.byte	0x04, 0x37
        /*0002*/ 	.short	(.L_37 - .L_36)
.L_36:
        /*0004*/ 	.word	0x00000082


	//----- nvinfo : EIATTR_SPARSE_MMA_MASK
	.align		4
.L_37:
        /*0008*/ 	.byte	0x03, 0x50
        /*000a*/ 	.short	0x0000


	//----- nvinfo : EIATTR_MAXREG_COUNT
	.align		4
        /*000c*/ 	.byte	0x03, 0x1b
        /*000e*/ 	.short	0x00ff


	//----- nvinfo : EIATTR_MERCURY_ISA_VERSION
	.align		4
        /*0010*/ 	.byte	0x03, 0x5f
        /*0012*/ 	.short	0x0101


	//----- nvinfo : EIATTR_VRC_CTA_INIT_COUNT
	.align		4
        /*0014*/ 	.byte	0x02, 0x4a
	.zero		1
	.zero		1


	//----- nvinfo : EIATTR_EXIT_INSTR_OFFSETS
	.align		4
        /*0018*/ 	.byte	0x04, 0x1c
        /*001a*/ 	.short	(.L_39 - .L_38)


	//   ....[0]....
.L_38:
        /*001c*/ 	.word	0x00000010


	//----- nvinfo : EIATTR_SW_WAR
	.align		4
.L_39:
        /*0020*/ 	.byte	0x04, 0x36
        /*0022*/ 	.short	(.L_41 - .L_40)
.L_40:
        /*0024*/ 	.word	0x00000008
.L_41:


//--------------------- .nv.info._Z19SharedMem2Registersv --------------------------
	.section	.nv.info._Z19SharedMem2Registersv,"",@"SHT_CUDA_INFO"
	.sectionflags	@""
	.align	4


	//----- nvinfo : EIATTR_CUDA_API_VERSION
	.align		4
        /*0000*/ 	.byte	0x04, 0x37
        /*0002*/ 	.short	(.L_43 - .L_42)
.L_42:
        /*0004*/ 	.word	0x00000082


	//----- nvinfo : EIATTR_SPARSE_MMA_MASK
	.align		4
.L_43:
        /*0008*/ 	.byte	0x03, 0x50
        /*000a*/ 	.short	0x0000


	//----- nvinfo : EIATTR_MAXREG_COUNT
	.align		4
        /*000c*/ 	.byte	0x03, 0x1b
        /*000e*/ 	.short	0x00ff


	//----- nvinfo : EIATTR_MERCURY_ISA_VERSION
	.align		4
        /*0010*/ 	.byte	0x03, 0x5f
        /*0012*/ 	.short	0x0101


	//----- nvinfo : EIATTR_VRC_CTA_INIT_COUNT
	.align		4
        /*0014*/ 	.byte	0x02, 0x4a
	.zero		1
	.zero		1


	//----- nvinfo : EIATTR_EXIT_INSTR_OFFSETS
	.align		4
        /*0018*/ 	.byte	0x04, 0x1c
        /*001a*/ 	.short	(.L_45 - .L_44)


	//   ....[0]....
.L_44:
        /*001c*/ 	.word	0x00000010


	//----- nvinfo : EIATTR_SW_WAR
	.align		4
.L_45:
        /*0020*/ 	.byte	0x04, 0x36
        /*0022*/ 	.short	(.L_47 - .L_46)
.L_46:
        /*0024*/ 	.word	0x00000008
.L_47:


//--------------------- .nv.info._Z19SharedMem2globalMemPfii --------------------------
	.section	.nv.info._Z19SharedMem2globalMemPfii,"",@"SHT_CUDA_INFO"
	.sectionflags	@""
	.align	4


	//----- nvinfo : EIATTR_CUDA_API_VERSION
	.align		4
        /*0000*/ 	.byte	0x04, 0x37
        /*0002*/ 	.short	(.L_49 - .L_48)
.L_48:
        /*0004*/ 	.word	0x00000082


	//----- nvinfo : EIATTR_KPARAM_INFO
	.align		4
.L_49:
        /*0008*/ 	.byte	0x04, 0x17
        /*000a*/ 	.short	(.L_51 - .L_50)
.L_50:
        /*000c*/ 	.word	0x00000000
        /*0010*/ 	.short	0x0002
        /*0012*/ 	.short	0x000c
        /*0014*/ 	.byte	0x00, 0xf0, 0x11, 0x00


	//----- nvinfo : EIATTR_KPARAM_INFO
	.align		4
.L_51:
        /*0018*/ 	.byte	0x04, 0x17
        /*001a*/ 	.short	(.L_53 - .L_52)
.L_52:
        /*001c*/ 	.word	0x00000000
        /*0020*/ 	.short	0x0001
        /*0022*/ 	.short	0x0008
        /*0024*/ 	.byte	0x00, 0xf0, 0x11, 0x00


	//----- nvinfo : EIATTR_KPARAM_INFO
	.align		4
.L_53:
        /*0028*/ 	.byte	0x04, 0x17
        /*002a*/ 	.short	(.L_55 - .L_54)
.L_54:
        /*002c*/ 	.word	0x00000000
        /*0030*/ 	.short	0x0000
        /*0032*/ 	.short	0x0000
        /*0034*/ 	.byte	0x00, 0xf5, 0x21, 0x00


	//----- nvinfo : EIATTR_SPARSE_MMA_MASK
	.align		4
.L_55:
        /*0038*/ 	.byte	0x03, 0x50
        /*003a*/ 	.short	0x0000


	//----- nvinfo : EIATTR_MAXREG_COUNT
	.align		4
        /*003c*/ 	.byte	0x03, 0x1b
        /*003e*/ 	.short	0x00ff


	//----- nvinfo : EIATTR_NUM_BARRIERS
	.align		4
        /*0040*/ 	.byte	0x02, 0x4c
        /*0042*/ 	.byte	0x01
	.zero		1


	//----- nvinfo : EIATTR_MERCURY_ISA_VERSION
	.align		4
        /*0044*/ 	.byte	0x03, 0x5f
        /*0046*/ 	.short	0x0101


	//----- nvinfo : EIATTR_VRC_CTA_INIT_COUNT
	.align		4
        /*0048*/ 	.byte	0x02, 0x4a
	.zero		1
	.zero		1


	//----- nvinfo : EIATTR_EXIT_INSTR_OFFSETS
	.align		4
        /*004c*/ 	.byte	0x04, 0x1c
        /*004e*/ 	.short	(.L_57 - .L_56)


	//   ....[0]....
.L_56:
        /*0050*/ 	.word	0x00000420


	//----- nvinfo : EIATTR_CRS_STACK_SIZE
	.align		4
.L_57:
        /*0054*/ 	.byte	0x04, 0x1e
        /*0056*/ 	.short	(.L_59 - .L_58)
.L_58:
        /*0058*/ 	.word	0x00000000


	//----- nvinfo : EIATTR_CBANK_PARAM_SIZE
	.align		4
.L_59:
        /*005c*/ 	.byte	0x03, 0x19
        /*005e*/ 	.short	0x0010


	//----- nvinfo : EIATTR_PARAM_CBANK
	.align		4
        /*0060*/ 	.byte	0x04, 0x0a
        /*0062*/ 	.short	(.L_61 - .L_60)
	.align		4
.L_60:
        /*0064*/ 	.word	index@(.nv.constant0._Z19SharedMem2globalMemPfii)
        /*0068*/ 	.short	0x0380
        /*006a*/ 	.short	0x0010


	//----- nvinfo : EIATTR_SW_WAR
	.align		4
.L_61:
        /*006c*/ 	.byte	0x04, 0x36
        /*006e*/ 	.short	(.L_63 - .L_62)
.L_62:
        /*0070*/ 	.word	0x00000008
.L_63:


//--------------------- .nv.info._Z19globalMem2SharedMemPfii --------------------------
	.section	.nv.info._Z19globalMem2SharedMemPfii,"",@"SHT_CUDA_INFO"
	.sectionflags	@""
	.align	4


	//----- nvinfo : EIATTR_CUDA_API_VERSION
	.align		4
        /*0000*/ 	.byte	0x04, 0x37
        /*0002*/ 	.short	(.L_65 - .L_64)
.L_64:
        /*0004*/ 	.word	0x00000082


	//----- nvinfo : EIATTR_KPARAM_INFO
	.align		4
.L_65:
        /*0008*/ 	.byte	0x04, 0x17
        /*000a*/ 	.short	(.L_67 - .L_66)
.L_66:
        /*000c*/ 	.word	0x00000000
        /*0010*/ 	.short	0x0002
        /*0012*/ 	.short	0x000c
        /*0014*/ 	.byte	0x00, 0xf0, 0x11, 0x00


	//----- nvinfo : EIATTR_KPARAM_INFO
	.align		4
.L_67:
        /*0018*/ 	.byte	0x04, 0x17
        /*001a*/ 	.short	(.L_69 - .L_68)
.L_68:
        /*001c*/ 	.word	0x00000000
        /*0020*/ 	.short	0x0001
        /*0022*/ 	.short	0x0008
        /*0024*/ 	.byte	0x00, 0xf0, 0x11, 0x00


	//----- nvinfo : EIATTR_KPARAM_INFO
	.align		4
.L_69:
        /*0028*/ 	.byte	0x04, 0x17
        /*002a*/ 	.short	(.L_71 - .L_70)
.L_70:
        /*002c*/ 	.word	0x00000000
        /*0030*/ 	.short	0x0000
        /*0032*/ 	.short	0x0000
        /*0034*/ 	.byte	0x00, 0xf5, 0x21, 0x00


	//----- nvinfo : EIATTR_SPARSE_MMA_MASK
	.align		4
.L_71:
        /*0038*/ 	.byte	0x03, 0x50
        /*003a*/ 	.short	0x0000


	//----- nvinfo : EIATTR_MAXREG_COUNT
	.align		4
        /*003c*/ 	.byte	0x03, 0x1b
        /*003e*/ 	.short	0x00ff


	//----- nvinfo : EIATTR_NUM_BARRIERS
	.align		4
        /*0040*/ 	.byte	0x02, 0x4c
        /*0042*/ 	.byte	0x01
	.zero		1


	//----- nvinfo : EIATTR_MERCURY_ISA_VERSION
	.align		4
        /*0044*/ 	.byte	0x03, 0x5f
        /*0046*/ 	.short	0x0101


	//----- nvinfo : EIATTR_VRC_CTA_INIT_COUNT
	.align		4
        /*0048*/ 	.byte	0x02, 0x4a
	.zero		1
	.zero		1


	//----- nvinfo : EIATTR_EXIT_INSTR_OFFSETS
	.align		4
        /*004c*/ 	.byte	0x04, 0x1c
        /*004e*/ 	.short	(.L_73 - .L_72)


	//   ....[0]....
.L_72:
        /*0050*/ 	.word	0x000004c0


	//----- nvinfo : EIATTR_CRS_STACK_SIZE
	.align		4
.L_73:
        /*0054*/ 	.byte	0x04, 0x1e
        /*0056*/ 	.short	(.L_75 - .L_74)
.L_74:
        /*0058*/ 	.word	0x00000000


	//----- nvinfo : EIATTR_CBANK_PARAM_SIZE
	.align		4
.L_75:
        /*005c*/ 	.byte	0x03, 0x19
        /*005e*/ 	.short	0x0010


	//----- nvinfo : EIATTR_PARAM_CBANK
	.align		4
        /*0060*/ 	.byte	0x04, 0x0a
        /*0062*/ 	.short	(.L_77 - .L_76)
	.align		4
.L_76:
        /*0064*/ 	.word	index@(.nv.constant0._Z19globalMem2SharedMemPfii)
        /*0068*/ 	.short	0x0380
        /*006a*/ 	.short	0x0010


	//----- nvinfo : EIATTR_SW_WAR
	.align		4
.L_77:
        /*006c*/ 	.byte	0x04, 0x36
        /*006e*/ 	.short	(.L_79 - .L_78)
.L_78:
        /*0070*/ 	.word	0x00000008
.L_79:


//--------------------- .nv.callgraph             --------------------------
	.section	.nv.callgraph,"",@"SHT_CUDA_CALLGRAPH"
	.align	4
	.sectionentsize	8
	.align		4
        /*0000*/ 	.word	0x00000000
	.align		4
        /*0004*/ 	.word	0xffffffff
	.align		4
        /*0008*/ 	.word	0x00000000
	.align		4
        /*000c*/ 	.word	0xfffffffe
	.align		4
        /*0010*/ 	.word	0x00000000
	.align		4
        /*0014*/ 	.word	0xfffffffd
	.align		4
        /*0018*/ 	.word	0x00000000
	.align		4
        /*001c*/ 	.word	0xfffffffc


//--------------------- .text._Z17bankConflictsReadv --------------------------
	.section	.text._Z17bankConflictsReadv,"ax",@progbits
	.align	128
        .global         _Z17bankConflictsReadv
        .type           _Z17bankConflictsReadv,@function
        .size           _Z17bankConflictsReadv,(.L_x_17 - _Z17bankConflictsReadv)
        .other          _Z17bankConflictsReadv,@"STO_CUDA_ENTRY STV_DEFAULT"
_Z17bankConflictsReadv:
.text._Z17bankConflictsReadv:
[----:B------:R-:W-:Y:S01]  /*0000*/  LDC R1, c[0x0][0x37c] ;  /* 0x0000df00ff017b82 */ /* 0x000fe20000000800 */
[----:B------:R-:W-:Y:S05]  /*0010*/  EXIT ;  /* 0x000000000000794d */ /* 0x000fea0003800000 */
.L_x_0:
[----:B------:R-:W-:-:S00]  /*0020*/  BRA `(.L_x_0) ;  /* 0xfffffffc00fc7947 */ /* 0x000fc0000383ffff */
[----:B------:R-:W-:-:S00]  /*0030*/  NOP ;  /* 0x0000000000007918 */ /* 0x000fc00000000000 */
        /* <DEDUP_REMOVED lines=12> */
.L_x_17:


//--------------------- .text._Z19Registers2SharedMemv --------------------------
	.section	.text._Z19Registers2SharedMemv,"ax",@progbits
	.align	128
        .global         _Z19Registers2SharedMemv
        .type           _Z19Registers2SharedMemv,@function
        .size           _Z19Registers2SharedMemv,(.L_x_18 - _Z19Registers2SharedMemv)
        .other          _Z19Registers2SharedMemv,@"STO_CUDA_ENTRY STV_DEFAULT"
_Z19Registers2SharedMemv:
.text._Z19Registers2SharedMemv:
[----:B------:R-:W-:Y:S01]  /*0000*/  LDC R1, c[0x0][0x37c] ;  /* 0x0000df00ff017b82 */ /* 0x000fe20000000800 */
[----:B------:R-:W-:Y:S05]  /*0010*/  EXIT ;  /* 0x000000000000794d */ /* 0x000fea0003800000 */
.L_x_1:
        /* <DEDUP_REMOVED lines=14> */
.L_x_18:


//--------------------- .text._Z19SharedMem2Registersv --------------------------
	.section	.text._Z19SharedMem2Registersv,"ax",@progbits
	.align	128
        .global         _Z19SharedMem2Registersv
        .type           _Z19SharedMem2Registersv,@function
        .size           _Z19SharedMem2Registersv,(.L_x_19 - _Z19SharedMem2Registersv)
        .other          _Z19SharedMem2Registersv,@"STO_CUDA_ENTRY STV_DEFAULT"
_Z19SharedMem2Registersv:
.text._Z19SharedMem2Registersv:
[----:B------:R-:W-:Y:S01]  /*0000*/  LDC R1, c[0x0][0x37c] ;  /* 0x0000df00ff017b82 */ /* 0x000fe20000000800 */
[----:B------:R-:W-:Y:S05]  /*0010*/  EXIT ;  /* 0x000000000000794d */ /* 0x000fea0003800000 */
.L_x_2:
        /* <DEDUP_REMOVED lines=14> */
.L_x_19:


//--------------------- .text._Z19SharedMem2globalMemPfii --------------------------
	.section	.text._Z19SharedMem2globalMemPfii,"ax",@progbits
	.align	128
        .global         _Z19SharedMem2globalMemPfii
        .type           _Z19SharedMem2globalMemPfii,@function
        .size           _Z19SharedMem2globalMemPfii,(.L_x_20 - _Z19SharedMem2globalMemPfii)
        .other          _Z19SharedMem2globalMemPfii,@"STO_CUDA_ENTRY STV_DEFAULT"
_Z19SharedMem2globalMemPfii:
.text._Z19SharedMem2globalMemPfii:
[----:B------:R-:W-:Y:S01]  /*0000*/  LDC R1, c[0x0][0x37c] ;  /* 0x0000df00ff017b82 */ /* 0x000fe20000000800 */
[----:B------:R-:W0:Y:S01]  /*0010*/  S2R R3, SR_TID.X ;  /* 0x0000000000037919 */ /* 0x000e220000002100 */
[----:B------:R-:W1:Y:S06]  /*0020*/  LDCU UR5, c[0x0][0x388] ;  /* 0x00007100ff0577ac */ /* 0x000e6c0008000800 */
[----:B------:R-:W0:Y:S08]  /*0030*/  S2UR UR4, SR_CTAID.X ;  /* 0x00000000000479c3 */ /* 0x000e300000002500 */
[----:B------:R-:W0:Y:S01]  /*0040*/  LDC R0, c[0x0][0x360] ;  /* 0x0000d800ff007b82 */ /* 0x000e220000000800 */
[----:B-1----:R-:W-:Y:S01]  /*0050*/  UISETP.GE.AND UP0, UPT, UR5, 0x1, UPT ;  /* 0x000000010500788c */ /* 0x002fe2000bf06270 */
[----:B0-----:R-:W-:-:S08]  /*0060*/  IMAD R0, R0, UR4, R3 ;  /* 0x0000000400007c24 */ /* 0x001fd0000f8e0203 */
[----:B------:R-:W-:Y:S05]  /*0070*/  BRA.U !UP0, `(.L_x_3) ;  /* 0x0000000108e47547 */ /* 0x000fea000b800000 */
[----:B------:R-:W-:Y:S01]  /*0080*/  IMAD R0, R0, UR5, RZ ;  /* 0x0000000500007c24 */ /* 0x000fe2000f8e02ff */
[----:B------:R-:W0:Y:S01]  /*0090*/  LDCU UR8, c[0x0][0x38c] ;  /* 0x00007180ff0877ac */ /* 0x000e220008000800 */
[----:B------:R-:W-:Y:S02]  /*00a0*/  BSSY.RECONVERGENT B0, `(.L_x_4) ;  /* 0x0000019000007945 */ /* 0x000fe40003800200 */
[C---:B------:R-:W-:Y:S01]  /*00b0*/  VIADD R7, R0.reuse, UR5 ;  /* 0x0000000500077c36 */ /* 0x040fe20008000000 */
[----:B------:R-:W1:Y:S04]  /*00c0*/  LDCU.64 UR6, c[0x0][0x358] ;  /* 0x00006b00ff0677ac */ /* 0x000e680008000a00 */
[----:B------:R-:W-:-:S05]  /*00d0*/  VIADDMNMX R3, R0, 0x1, R7, !PT ;  /* 0x0000000100037846 */ /* 0x000fca0007800107 */
[----:B------:R-:W-:Y:S02]  /*00e0*/  IMAD.IADD R2, R3, 0x1, -R0 ;  /* 0x0000000103027824 */ /* 0x000fe400078e0a00 */
[----:B------:R-:W-:-:S03]  /*00f0*/  IMAD.IADD R3, R0, 0x1, -R3 ;  /* 0x0000000100037824 */ /* 0x000fc600078e0a03 */
[----:B------:R-:W-:Y:S02]  /*0100*/  LOP3.LUT P0, R4, R2, 0x3, RZ, 0xc0, !PT ;  /* 0x0000000302047812 */ /* 0x000fe4000780c0ff */
[----:B------:R-:W-:-:S11]  /*0110*/  ISETP.GT.U32.AND P1, PT, R3, -0x4, PT ;  /* 0xfffffffc0300780c */ /* 0x000fd60003f24070 */
[----:B01----:R-:W-:Y:S05]  /*0120*/  @!P0 BRA `(.L_x_5) ;  /* 0x0000000000408947 */ /* 0x003fea0003800000 */
[----:B------:R-:W0:Y:S01]  /*0130*/  S2UR UR5, SR_CgaCtaId ;  /* 0x00000000000579c3 */ /* 0x000e220000008800 */
[----:B------:R-:W-:Y:S01]  /*0140*/  UMOV UR4, 0x400 ;  /* 0x0000040000047882 */ /* 0x000fe20000000000 */
[----:B------:R-:W-:-:S06]  /*0150*/  IADD3 R8, PT, PT, -R4, RZ, RZ ;  /* 0x000000ff04087210 */ /* 0x000fcc0007ffe1ff */
[----:B------:R-:W1:Y:S08]  /*0160*/  LDC R11, c[0x0][0x38c] ;  /* 0x0000e300ff0b7b82 */ /* 0x000e700000000800 */
[----:B------:R-:W2:Y:S01]  /*0170*/  LDC.64 R2, c[0x0][0x380] ;  /* 0x0000e000ff027b82 */ /* 0x000ea20000000a00 */
[----:B0-----:R-:W-:-:S06]  /*0180*/  ULEA UR4, UR5, UR4, 0x18 ;  /* 0x0000000405047291 */ /* 0x001fcc000f8ec0ff */
[----:B------:R-:W-:-:S07]  /*0190*/  LEA R6, R0, UR4, 0x2 ;  /* 0x0000000400067c11 */ /* 0x000fce000f8e10ff */
.L_x_6:
[C---:B-1----:R-:W-:Y:S01]  /*01a0*/  ISETP.GE.AND P0, PT, R0.reuse, R11, PT ;  /* 0x0000000b0000720c */ /* 0x042fe20003f06270 */
[----:B--2---:R-:W-:-:S04]  /*01b0*/  IMAD.WIDE R4, R0, 0x4, R2 ;  /* 0x0000000400047825 */ /* 0x004fc800078e0202 */
[----:B------:R-:W-:Y:S02]  /*01c0*/  VIADD R8, R8, 0x1 ;  /* 0x0000000108087836 */ /* 0x000fe40000000000 */
[----:B------:R-:W-:-:S06]  /*01d0*/  VIADD R0, R0, 0x1 ;  /* 0x0000000100007836 */ /* 0x000fcc0000000000 */
[----:B------:R0:W1:Y:S02]  /*01e0*/  @!P0 LDS R9, [R6] ;  /* 0x0000000006098984 */ /* 0x0000640000000800 */
[----:B0-----:R-:W-:Y:S02]  /*01f0*/  IADD3 R6, PT, PT, R6, 0x4, RZ ;  /* 0x0000000406067810 */ /* 0x001fe40007ffe0ff */
[----:B-1----:R0:W-:Y:S01]  /*0200*/  @!P0 STG.E desc[UR6][R4.64], R9 ;  /* 0x0000000904008986 */ /* 0x0021e2000c101906 */
[----:B------:R-:W-:-:S13]  /*0210*/  ISETP.NE.AND P0, PT, R8, RZ, PT ;  /* 0x000000ff0800720c */ /* 0x000fda0003f05270 */
[----:B0-----:R-:W-:Y:S05]  /*0220*/  @P0 BRA `(.L_x_6) ;  /* 0xfffffffc00dc0947 */ /* 0x001fea000383ffff */
.L_x_5:
[----:B------:R-:W-:Y:S05]  /*0230*/  BSYNC.RECONVERGENT B0 ;  /* 0x0000000000007941 */ /* 0x000fea0003800200 */
.L_x_4:
[----:B------:R-:W-:Y:S04]  /*0240*/  BSSY.RECONVERGENT B0, `(.L_x_3) ;  /* 0x000001c000007945 */ /* 0x000fe80003800200 */
[----:B------:R-:W-:Y:S05]  /*0250*/  @P1 BRA `(.L_x_7) ;  /* 0x0000000000681947 */ /* 0x000fea0003800000 */
[----:B------:R-:W0:Y:S01]  /*0260*/  S2UR UR5, SR_CgaCtaId ;  /* 0x00000000000579c3 */ /* 0x000e220000008800 */
[----:B------:R-:W-:-:S07]  /*0270*/  UMOV UR4, 0x400 ;  /* 0x0000040000047882 */ /* 0x000fce0000000000 */
[----:B------:R-:W1:Y:S01]  /*0280*/  LDC.64 R4, c[0x0][0x380] ;  /* 0x0000e000ff047b82 */ /* 0x000e620000000a00 */
[----:B0-----:R-:W-:-:S06]  /*0290*/  ULEA UR4, UR5, UR4, 0x18 ;  /* 0x0000000405047291 */ /* 0x001fcc000f8ec0ff */
[----:B------:R-:W-:-:S05]  /*02a0*/  LEA R2, R0, UR4, 0x2 ;  /* 0x0000000400027c11 */ /* 0x000fca000f8e10ff */
[----:B------:R-:W-:-:S07]  /*02b0*/  VIADD R6, R2, 0x8 ;  /* 0x0000000802067836 */ /* 0x000fce0000000000 */
.L_x_8:
[C---:B0-----:R-:W-:Y:S01]  /*02c0*/  VIADD R2, R0.reuse, 0x1 ;  /* 0x0000000100027836 */ /* 0x041fe20000000000 */
[C---:B------:R-:W-:Y:S01]  /*02d0*/  IADD3 R3, PT, PT, R0.reuse, 0x2, RZ ;  /* 0x0000000200037810 */ /* 0x040fe20007ffe0ff */
[C---:B------:R-:W-:Y:S01]  /*02e0*/  VIADD R8, R0.reuse, 0x3 ;  /* 0x0000000300087836 */ /* 0x040fe20000000000 */
[----:B------:R-:W-:Y:S02]  /*02f0*/  ISETP.GE.AND P0, PT, R0, UR8, PT ;  /* 0x0000000800007c0c */ /* 0x000fe4000bf06270 */
[----:B------:R-:W-:Y:S02]  /*0300*/  ISETP.GE.AND P1, PT, R2, UR8, PT ;  /* 0x0000000802007c0c */ /* 0x000fe4000bf26270 */
[----:B------:R-:W-:Y:S01]  /*0310*/  ISETP.GE.AND P2, PT, R3, UR8, PT ;  /* 0x0000000803007c0c */ /* 0x000fe2000bf46270 */
[----:B-1----:R-:W-:Y:S01]  /*0320*/  IMAD.WIDE R2, R0, 0x4, R4 ;  /* 0x0000000400027825 */ /* 0x002fe200078e0204 */
[----:B------:R-:W-:-:S03]  /*0330*/  ISETP.GE.AND P3, PT, R8, UR8, PT ;  /* 0x0000000808007c0c */ /* 0x000fc6000bf66270 */
[----:B------:R-:W-:-:S04]  /*0340*/  VIADD R0, R0, 0x4 ;  /* 0x0000000400007836 */ /* 0x000fc80000000000 */
[----:B------:R-:W0:Y:S04]  /*0350*/  @!P0 LDS R9, [R6+-0x8] ;  /* 0xfffff80006098984 */ /* 0x000e280000000800 */
[----:B------:R-:W1:Y:S04]  /*0360*/  @!P1 LDS R11, [R6+-0x4] ;  /* 0xfffffc00060b9984 */ /* 0x000e680000000800 */
[----:B------:R-:W2:Y:S04]  /*0370*/  @!P2 LDS R13, [R6] ;  /* 0x00000000060da984 */ /* 0x000ea80000000800 */
[----:B------:R3:W4:Y:S02]  /*0380*/  @!P3 LDS R15, [R6+0x4] ;  /* 0x00000400060fb984 */ /* 0x0007240000000800 */
[----:B---3--:R-:W-:-:S02]  /*0390*/  IADD3 R6, PT, PT, R6, 0x10, RZ ;  /* 0x0000001006067810 */ /* 0x008fc40007ffe0ff */
[----:B0-----:R0:W-:Y:S01]  /*03a0*/  @!P0 STG.E desc[UR6][R2.64], R9 ;  /* 0x0000000902008986 */ /* 0x0011e2000c101906 */
[----:B------:R-:W-:-:S03]  /*03b0*/  ISETP.GE.AND P0, PT, R0, R7, PT ;  /* 0x000000070000720c */ /* 0x000fc60003f06270 */
[----:B-1----:R0:W-:Y:S04]  /*03c0*/  @!P1 STG.E desc[UR6][R2.64+0x4], R11 ;  /* 0x0000040b02009986 */ /* 0x0021e8000c101906 */
[----:B--2---:R0:W-:Y:S04]  /*03d0*/  @!P2 STG.E desc[UR6][R2.64+0x8], R13 ;  /* 0x0000080d0200a986 */ /* 0x0041e8000c101906 */
[----:B----4-:R0:W-:Y:S02]  /*03e0*/  @!P3 STG.E desc[UR6][R2.64+0xc], R15 ;  /* 0x00000c0f0200b986 */ /* 0x0101e4000c101906 */
[----:B------:R-:W-:Y:S05]  /*03f0*/  @!P0 BRA `(.L_x_8) ;  /* 0xfffffffc00b08947 */ /* 0x000fea000383ffff */
.L_x_7:
[----:B------:R-:W-:Y:S05]  /*0400*/  BSYNC.RECONVERGENT B0 ;  /* 0x0000000000007941 */ /* 0x000fea0003800200 */
.L_x_3:
[----:B------:R-:W-:Y:S06]  /*0410*/  BAR.SYNC.DEFER_BLOCKING 0x0 ;  /* 0x0000000000007b1d */ /* 0x000fec0000010000 */
[----:B------:R-:W-:Y:S05]  /*0420*/  EXIT ;  /* 0x000000000000794d */ /* 0x000fea0003800000 */
.L_x_9:
        /* <DEDUP_REMOVED lines=13> */
.L_x_20:


//--------------------- .text._Z19globalMem2SharedMemPfii --------------------------
	.section	.text._Z19globalMem2SharedMemPfii,"ax",@progbits
	.align	128
        .global         _Z19globalMem2SharedMemPfii
        .type           _Z19globalMem2SharedMemPfii,@function
        .size           _Z19globalMem2SharedMemPfii,(.L_x_21 - _Z19globalMem2SharedMemPfii)
        .other          _Z19globalMem2SharedMemPfii,@"STO_CUDA_ENTRY STV_DEFAULT"
_Z19globalMem2SharedMemPfii:
.text._Z19globalMem2SharedMemPfii:
[----:B------:R-:W-:Y:S01]  /*0000*/  LDC R1, c[0x0][0x37c] ;  /* 0x0000df00ff017b82 */ /* 0x000fe20000000800 */
[----:B------:R-:W0:Y:S01]  /*0010*/  S2R R3, SR_TID.X ;  /* 0x0000000000037919 */ /* 0x000e220000002100 */
[----:B------:R-:W1:Y:S06]  /*0020*/  LDCU UR5, c[0x0][0x388] ;  /* 0x00007100ff0577ac */ /* 0x000e6c0008000800 */
[----:B------:R-:W0:Y:S01]  /*0030*/  S2UR UR4, SR_CTAID.X ;  /* 0x00000000000479c3 */ /* 0x000e220000002500 */
[----:B------:R-:W2:Y:S07]  /*0040*/  LDCU.64 UR6, c[0x0][0x358] ;  /* 0x00006b00ff0677ac */ /* 0x000eae0008000a00 */
[----:B------:R-:W0:Y:S01]  /*0050*/  LDC R0, c[0x0][0x360] ;  /* 0x0000d800ff007b82 */ /* 0x000e220000000800 */
[----:B-1----:R-:W-:Y:S01]  /*0060*/  UISETP.GE.AND UP0, UPT, UR5, 0x1, UPT ;  /* 0x000000010500788c */ /* 0x002fe2000bf06270 */
[----:B0-----:R-:W-:-:S04]  /*0070*/  IMAD R0, R0, UR4, R3 ;  /* 0x0000000400007c24 */ /* 0x001fc8000f8e0203 */
[----:B------:R-:W-:-:S04]  /*0080*/  IMAD R0, R0, UR5, RZ ;  /* 0x0000000500007c24 */ /* 0x000fc8000f8e02ff */
[----:B--2---:R-:W-:Y:S05]  /*0090*/  BRA.U !UP0, `(.L_x_10) ;  /* 0x0000000108e47547 */ /* 0x004fea000b800000 */
[C---:B------:R-:W-:Y:S01]  /*00a0*/  VIADD R7, R0.reuse, UR5 ;  /* 0x0000000500077c36 */ /* 0x040fe20008000000 */
[----:B------:R-:W0:Y:S01]  /*00b0*/  LDCU UR9, c[0x0][0x38c] ;  /* 0x00007180ff0977ac */ /* 0x000e220008000800 */
[----:B------:R-:W-:Y:S01]  /*00c0*/  BSSY.RECONVERGENT B0, `(.L_x_11) ;  /* 0x0000019000007945 */ /* 0x000fe20003800200 */
[----:B------:R-:W-:Y:S02]  /*00d0*/  MOV R9, R0 ;  /* 0x0000000000097202 */ /* 0x000fe40000000f00 */
[----:B------:R-:W-:Y:S01]  /*00e0*/  VIADDMNMX R3, R0, 0x1, R7, !PT ;  /* 0x0000000100037846 */ /* 0x000fe20007800107 */
[----:B------:R-:W1:Y:S04]  /*00f0*/  LDCU UR8, c[0x0][0x38c] ;  /* 0x00007180ff0877ac */ /* 0x000e680008000800 */
[----:B------:R-:W-:-:S02]  /*0100*/  IMAD.IADD R2, R3, 0x1, -R0 ;  /* 0x0000000103027824 */ /* 0x000fc400078e0a00 */
[----:B------:R-:W-:-:S03]  /*0110*/  IMAD.IADD R3, R0, 0x1, -R3 ;  /* 0x0000000100037824 */ /* 0x000fc600078e0a03 */
[----:B------:R-:W-:Y:S02]  /*0120*/  LOP3.LUT P0, R4, R2, 0x3, RZ, 0xc0, !PT ;  /* 0x0000000302047812 */ /* 0x000fe4000780c0ff */
[----:B------:R-:W-:-:S11]  /*0130*/  ISETP.GT.U32.AND P1, PT, R3, -0x4, PT ;  /* 0xfffffffc0300780c */ /* 0x000fd60003f24070 */
[----:B01----:R-:W-:Y:S05]  /*0140*/  @!P0 BRA `(.L_x_12) ;  /* 0x0000000000408947 */ /* 0x003fea0003800000 */
[----:B------:R-:W0:Y:S01]  /*0150*/  S2UR UR5, SR_CgaCtaId ;  /* 0x00000000000579c3 */ /* 0x000e220000008800 */
[----:B------:R-:W-:Y:S01]  /*0160*/  UMOV UR4, 0x400 ;  /* 0x0000040000047882 */ /* 0x000fe20000000000 */
[----:B------:R-:W-:Y:S02]  /*0170*/  IMAD.MOV R8, RZ, RZ, -R4 ;  /* 0x000000ffff087224 */ /* 0x000fe400078e0a04 */
[----:B------:R-:W-:-:S04]  /*0180*/  IMAD.MOV.U32 R9, RZ, RZ, R0 ;  /* 0x000000ffff097224 */ /* 0x000fc800078e0000 */
[----:B------:R-:W1:Y:S01]  /*0190*/  LDC.64 R2, c[0x0][0x380] ;  /* 0x0000e000ff027b82 */ /* 0x000e620000000a00 */
[----:B0-----:R-:W-:-:S06]  /*01a0*/  ULEA UR4, UR5, UR4, 0x18 ;  /* 0x0000000405047291 */ /* 0x001fcc000f8ec0ff */
[----:B------:R-:W-:-:S07]  /*01b0*/  LEA R6, R0, UR4, 0x2 ;  /* 0x0000000400067c11 */ /* 0x000fce000f8e10ff */
.L_x_13:
[C---:B------:R-:W-:Y:S01]  /*01c0*/  ISETP.GE.AND P0, PT, R9.reuse, UR8, PT ;  /* 0x0000000809007c0c */ /* 0x040fe2000bf06270 */
[----:B-1----:R-:W-:-:S12]  /*01d0*/  IMAD.WIDE R4, R9, 0x4, R2 ;  /* 0x0000000409047825 */ /* 0x002fd800078e0202 */
[----:B------:R-:W2:Y:S01]  /*01e0*/  @!P0 LDG.E R5, desc[UR6][R4.64] ;  /* 0x0000000604058981 */ /* 0x000ea2000c1e1900 */
[----:B------:R-:W-:Y:S01]  /*01f0*/  IADD3 R8, PT, PT, R8, 0x1, RZ ;  /* 0x0000000108087810 */ /* 0x000fe20007ffe0ff */
[----:B------:R-:W-:Y:S02]  /*0200*/  VIADD R9, R9, 0x1 ;  /* 0x0000000109097836 */ /* 0x000fe40000000000 */
[----:B--2---:R0:W-:Y:S01]  /*0210*/  @!P0 STS [R6], R5 ;  /* 0x0000000506008388 */ /* 0x0041e20000000800 */
[----:B------:R-:W-:Y:S01]  /*0220*/  ISETP.NE.AND P0, PT, R8, RZ, PT ;  /* 0x000000ff0800720c */ /* 0x000fe20003f05270 */
[----:B0-----:R-:W-:-:S12]  /*0230*/  VIADD R6, R6, 0x4 ;  /* 0x0000000406067836 */ /* 0x001fd80000000000 */
[----:B------:R-:W-:Y:S05]  /*0240*/  @P0 BRA `(.L_x_13) ;  /* 0xfffffffc00dc0947 */ /* 0x000fea000383ffff */
.L_x_12:
[----:B------:R-:W-:Y:S05]  /*0250*/  BSYNC.RECONVERGENT B0 ;  /* 0x0000000000007941 */ /* 0x000fea0003800200 */
.L_x_11:
[----:B------:R-:W-:Y:S04]  /*0260*/  BSSY.RECONVERGENT B0, `(.L_x_10) ;  /* 0x000001c000007945 */ /* 0x000fe80003800200 */
[----:B------:R-:W-:Y:S05]  /*0270*/  @P1 BRA `(.L_x_14) ;  /* 0x0000000000681947 */ /* 0x000fea0003800000 */
[----:B------:R-:W0:Y:S01]  /*0280*/  S2UR UR5, SR_CgaCtaId ;  /* 0x00000000000579c3 */ /* 0x000e220000008800 */
[----:B------:R-:W-:-:S07]  /*0290*/  UMOV UR4, 0x400 ;  /* 0x0000040000047882 */ /* 0x000fce0000000000 */
[----:B------:R-:W1:Y:S01]  /*02a0*/  LDC.64 R4, c[0x0][0x380] ;  /* 0x0000e000ff047b82 */ /* 0x000e620000000a00 */
[----:B0-----:R-:W-:-:S06]  /*02b0*/  ULEA UR4, UR5, UR4, 0x18 ;  /* 0x0000000405047291 */ /* 0x001fcc000f8ec0ff */
[----:B------:R-:W-:-:S04]  /*02c0*/  LEA R2, R9, UR4, 0x2 ;  /* 0x0000000409027c11 */ /* 0x000fc8000f8e10ff */
[----:B------:R-:W-:-:S07]  /*02d0*/  IADD3 R6, PT, PT, R2, 0x8, RZ ;  /* 0x0000000802067810 */ /* 0x000fce0007ffe0ff */
.L_x_15:
[C---:B------:R-:W-:Y:S01]  /*02e0*/  ISETP.GE.AND P0, PT, R9.reuse, UR9, PT ;  /* 0x0000000909007c0c */ /* 0x040fe2000bf06270 */
[C---:B------:R-:W-:Y:S01]  /*02f0*/  VIADD R2, R9.reuse, 0x1 ;  /* 0x0000000109027836 */ /* 0x040fe20000000000 */
[C---:B------:R-:W-:Y:S01]  /*0300*/  IADD3 R8, PT, PT, R9.reuse, 0x3, RZ ;  /* 0x0000000309087810 */ /* 0x040fe20007ffe0ff */
[----:B------:R-:W-:-:S03]  /*0310*/  VIADD R3, R9, 0x2 ;  /* 0x0000000209037836 */ /* 0x000fc60000000000 */
[----:B------:R-:W-:Y:S02]  /*0320*/  ISETP.GE.AND P1, PT, R2, UR9, PT ;  /* 0x0000000902007c0c */ /* 0x000fe4000bf26270 */
[----:B------:R-:W-:Y:S01]  /*0330*/  ISETP.GE.AND P2, PT, R3, UR9, PT ;  /* 0x0000000903007c0c */ /* 0x000fe2000bf46270 */
[----:B-1----:R-:W-:Y:S01]  /*0340*/  IMAD.WIDE R2, R9, 0x4, R4 ;  /* 0x0000000409027825 */ /* 0x002fe200078e0204 */
[----:B------:R-:W-:-:S04]  /*0350*/  ISETP.GE.AND P3, PT, R8, UR9, PT ;  /* 0x0000000908007c0c */ /* 0x000fc8000bf66270 */
[----:B------:R-:W2:Y:S05]  /*0360*/  @!P0 LDG.E R11, desc[UR6][R2.64] ;  /* 0x00000006020b8981 */ /* 0x000eaa000c1e1900 */
[----:B------:R-:W3:Y:S04]  /*0370*/  @!P1 LDG.E R13, desc[UR6][R2.64+0x4] ;  /* 0x00000406020d9981 */ /* 0x000ee8000c1e1900 */
[----:B------:R-:W4:Y:S04]  /*0380*/  @!P2 LDG.E R15, desc[UR6][R2.64+0x8] ;  /* 0x00000806020fa981 */ /* 0x000f28000c1e1900 */
[----:B------:R-:W5:Y:S01]  /*0390*/  @!P3 LDG.E R17, desc[UR6][R2.64+0xc] ;  /* 0x00000c060211b981 */ /* 0x000f62000c1e1900 */
[----:B------:R-:W-:-:S03]  /*03a0*/  VIADD R9, R9, 0x4 ;  /* 0x0000000409097836 */ /* 0x000fc60000000000 */
[----:B--2---:R-:W-:Y:S02]  /*03b0*/  @!P0 STS [R6+-0x8], R11 ;  /* 0xfffff80b06008388 */ /* 0x004fe40000000800 */
[----:B------:R-:W-:Y:S02]  /*03c0*/  ISETP.GE.AND P0, PT, R9, R7, PT ;  /* 0x000000070900720c */ /* 0x000fe40003f06270 */
[----:B---3--:R-:W-:Y:S04]  /*03d0*/  @!P1 STS [R6+-0x4], R13 ;  /* 0xfffffc0d06009388 */ /* 0x008fe80000000800 */
[----:B----4-:R-:W-:Y:S04]  /*03e0*/  @!P2 STS [R6], R15 ;  /* 0x0000000f0600a388 */ /* 0x010fe80000000800 */
[----:B-----5:R0:W-:Y:S02]  /*03f0*/  @!P3 STS [R6+0x4], R17 ;  /* 0x000004110600b388 */ /* 0x0201e40000000800 */
[----:B0-----:R-:W-:Y:S01]  /*0400*/  IADD3 R6, PT, PT, R6, 0x10, RZ ;  /* 0x0000001006067810 */ /* 0x001fe20007ffe0ff */
[----:B------:R-:W-:Y:S06]  /*0410*/  @!P0 BRA `(.L_x_15) ;  /* 0xfffffffc00b08947 */ /* 0x000fec000383ffff */
.L_x_14:
[----:B------:R-:W-:Y:S05]  /*0420*/  BSYNC.RECONVERGENT B0 ;  /* 0x0000000000007941 */ /* 0x000fea0003800200 */
.L_x_10:
[----:B------:R-:W0:Y:S08]  /*0430*/  S2UR UR5, SR_CgaCtaId ;  /* 0x00000000000579c3 */ /* 0x000e300000008800 */
[----:B------:R-:W-:Y:S06]  /*0440*/  BAR.SYNC.DEFER_BLOCKING 0x0 ;  /* 0x0000000000007b1d */ /* 0x000fec0000010000 */
[----:B------:R-:W-:-:S02]  /*0450*/  UMOV UR4, 0x400 ;  /* 0x0000040000047882 */ /* 0x000fc40000000000 */
[----:B------:R-:W1:Y:S01]  /*0460*/  LDC.64 R2, c[0x0][0x380] ;  /* 0x0000e000ff027b82 */ /* 0x000e620000000a00 */
[----:B0-----:R-:W-:-:S06]  /*0470*/  ULEA UR4, UR5, UR4, 0x18 ;  /* 0x0000000405047291 */ /* 0x001fcc000f8ec0ff */
[C---:B------:R-:W-:Y:S01]  /*0480*/  LEA R5, R0.reuse, UR4, 0x2 ;  /* 0x0000000400057c11 */ /* 0x040fe2000f8e10ff */
[----:B-1----:R-:W-:-:S05]  /*0490*/  IMAD.WIDE R2, R0, 0x4, R2 ;  /* 0x0000000400027825 */ /* 0x002fca00078e0202 */
[----:B------:R-:W0:Y:S04]  /*04a0*/  LDS R5, [R5] ;  /* 0x0000000005057984 */ /* 0x000e280000000800 */
[----:B0-----:R-:W-:Y:S01]  /*04b0*/  STG.E desc[UR6][R2.64], R5 ;  /* 0x0000000502007986 */ /* 0x001fe2000c101906 */
[----:B------:R-:W-:Y:S05]  /*04c0*/  EXIT ;  /* 0x000000000000794d */ /* 0x000fea0003800000 */
.L_x_16:
        /* <DEDUP_REMOVED lines=11> */
.L_x_21:


//--------------------- .nv.shared._Z17bankConflictsReadv --------------------------
	.section	.nv.shared._Z17bankConflictsReadv,"aw",@nobits
	.sectionflags	@""
	.align	16
	.zero		1024


//--------------------- .nv.shared.reserved.0     --------------------------
	.section	.nv.shared.reserved.0,"aw",@nobits
	.weak		__nv_reservedSMEM_offset_0_alias
	.size		__nv_reservedSMEM_offset_0_alias, 0, 64
	.other		__nv_reservedSMEM_offset_0_alias,@"STO_CUDA_RESERVED_SHARED STV_DEFAULT"
__nv_reservedSMEM_offset_0_alias:
	.zero		0
	.zero		64


//--------------------- .nv.shared._Z19Registers2SharedMemv --------------------------
	.section	.nv.shared._Z19Registers2SharedMemv,"aw",@nobits
	.sectionflags	@""
	.align	16
	.zero		1024


//--------------------- .nv.shared._Z19SharedMem2Registersv --------------------------
	.section	.nv.shared._Z19SharedMem2Registersv,"aw",@nobits
	.sectionflags	@""
	.align	16
	.zero		1024


//--------------------- .nv.shared._Z19SharedMem2globalMemPfii --------------------------
	.section	.nv.shared._Z19SharedMem2globalMemPfii,"aw",@nobits
	.sectionflags	@""
	.align	16
	.zero		1024


//--------------------- .nv.shared._Z19globalMem2SharedMemPfii --------------------------
	.section	.nv.shared._Z19globalMem2SharedMemPfii,"aw",@nobits
	.sectionflags	@""
	.align	16
	.zero		1024


//--------------------- .nv.constant0._Z17bankConflictsReadv --------------------------
	.section	.nv.constant0._Z17bankConflictsReadv,"a",@progbits
	.sectionflags	@""
	.align	4
.nv.constant0._Z17bankConflictsReadv:
	.zero		896


//--------------------- .nv.constant0._Z19Registers2SharedMemv --------------------------
	.section	.nv.constant0._Z19Registers2SharedMemv,"a",@progbits
	.sectionflags	@""
	.align	4
.nv.constant0._Z19Registers2SharedMemv:
	.zero		896


//--------------------- .nv.constant0._Z19SharedMem2Registersv --------------------------
	.section	.nv.constant0._Z19SharedMem2Registersv,"a",@progbits
	.sectionflags	@""
	.align	4
.nv.constant0._Z19SharedMem2Registersv:
	.zero		896


//--------------------- .nv.constant0._Z19SharedMem2globalMemPfii --------------------------
	.section	.nv.constant0._Z19SharedMem2globalMemPfii,"a",@progbits
	.sectionflags	@""
	.align	4
.nv.constant0._Z19SharedMem2globalMemPfii:
	.zero		912


//--------------------- .nv.constant0._Z19globalMem2SharedMemPfii --------------------------
	.section	.nv.constant0._Z19globalMem2SharedMemPfii,"a",@progbits
	.sectionflags	@""
	.align	4
.nv.constant0._Z19globalMem2SharedMemPfii:
	.zero		912


//--------------------- SYMBOLS --------------------------

	.type		.nv.reservedSmem.offset0,@object
	.size		.nv.reservedSmem.offset0,0x4
	.type		.nv.reservedSmem.cap,@object
	.size		.nv.reservedSmem.cap,0x4
